//
// Generated by NVIDIA NVVM Compiler
//
// Compiler Build ID: CL-36424714
// Cuda compilation tools, release 13.0, V13.0.88
// Based on NVVM 20.0.0
//

.version 9.0
.target sm_100
.address_size 64

	// .globl	_Z6VecAddPfS_S_

.visible .entry _Z6VecAddPfS_S_(
	.param .u64 .ptr .align 1 _Z6VecAddPfS_S__param_0,
	.param .u64 .ptr .align 1 _Z6VecAddPfS_S__param_1,
	.param .u64 .ptr .align 1 _Z6VecAddPfS_S__param_2
)
{
	.reg .pred 	%p<2>;
	.reg .b32 	%r<6>;
	.reg .b32 	%f<25>;
	.reg .b64 	%rd<11>;

	ld.param.u64 	%rd4, [_Z6VecAddPfS_S__param_0];
	ld.param.u64 	%rd5, [_Z6VecAddPfS_S__param_1];
	ld.param.u64 	%rd6, [_Z6VecAddPfS_S__param_2];
	cvta.to.global.u64 	%rd7, %rd6;
	cvta.to.global.u64 	%rd8, %rd5;
	cvta.to.global.u64 	%rd9, %rd4;
	mov.u32 	%r4, %tid.x;
	mul.wide.u32 	%rd10, %r4, 4;
	add.s64 	%rd1, %rd9, %rd10;
	add.s64 	%rd2, %rd8, %rd10;
	add.s64 	%rd3, %rd7, %rd10;
	mov.b32 	%r5, 0;
$L__BB0_1:
	ld.global.f32 	%f1, [%rd1];
	ld.global.f32 	%f2, [%rd2];
	add.f32 	%f3, %f1, %f2;
	st.global.f32 	[%rd3], %f3;
	ld.global.f32 	%f4, [%rd1];
	ld.global.f32 	%f5, [%rd2];
	add.f32 	%f6, %f4, %f5;
	st.global.f32 	[%rd3], %f6;
	ld.global.f32 	%f7, [%rd1];
	ld.global.f32 	%f8, [%rd2];
	add.f32 	%f9, %f7, %f8;
	st.global.f32 	[%rd3], %f9;
	ld.global.f32 	%f10, [%rd1];
	ld.global.f32 	%f11, [%rd2];
	add.f32 	%f12, %f10, %f11;
	st.global.f32 	[%rd3], %f12;
	ld.global.f32 	%f13, [%rd1];
	ld.global.f32 	%f14, [%rd2];
	add.f32 	%f15, %f13, %f14;
	st.global.f32 	[%rd3], %f15;
	ld.global.f32 	%f16, [%rd1];
	ld.global.f32 	%f17, [%rd2];
	add.f32 	%f18, %f16, %f17;
	st.global.f32 	[%rd3], %f18;
	ld.global.f32 	%f19, [%rd1];
	ld.global.f32 	%f20, [%rd2];
	add.f32 	%f21, %f19, %f20;
	st.global.f32 	[%rd3], %f21;
	ld.global.f32 	%f22, [%rd1];
	ld.global.f32 	%f23, [%rd2];
	add.f32 	%f24, %f22, %f23;
	st.global.f32 	[%rd3], %f24;
	add.s32 	%r5, %r5, 8;
	setp.ne.s32 	%p1, %r5, 1000;
	@%p1 bra 	$L__BB0_1;
	ret;

}
	// .globl	_Z6VecMulPfS_S_
.visible .entry _Z6VecMulPfS_S_(
	.param .u64 .ptr .align 1 _Z6VecMulPfS_S__param_0,
	.param .u64 .ptr .align 1 _Z6VecMulPfS_S__param_1,
	.param .u64 .ptr .align 1 _Z6VecMulPfS_S__param_2
)
{
	.reg .pred 	%p<2>;
	.reg .b32 	%r<6>;
	.reg .b32 	%f<25>;
	.reg .b64 	%rd<11>;

	ld.param.u64 	%rd4, [_Z6VecMulPfS_S__param_0];
	ld.param.u64 	%rd5, [_Z6VecMulPfS_S__param_1];
	ld.param.u64 	%rd6, [_Z6VecMulPfS_S__param_2];
	cvta.to.global.u64 	%rd7, %rd6;
	cvta.to.global.u64 	%rd8, %rd5;
	cvta.to.global.u64 	%rd9, %rd4;
	mov.u32 	%r4, %tid.x;
	mul.wide.u32 	%rd10, %r4, 4;
	add.s64 	%rd1, %rd9, %rd10;
	add.s64 	%rd2, %rd8, %rd10;
	add.s64 	%rd3, %rd7, %rd10;
	mov.b32 	%r5, 0;
$L__BB1_1:
	ld.global.f32 	%f1, [%rd1];
	ld.global.f32 	%f2, [%rd2];
	mul.f32 	%f3, %f1, %f2;
	st.global.f32 	[%rd3], %f3;
	ld.global.f32 	%f4, [%rd1];
	ld.global.f32 	%f5, [%rd2];
	mul.f32 	%f6, %f4, %f5;
	st.global.f32 	[%rd3], %f6;
	ld.global.f32 	%f7, [%rd1];
	ld.global.f32 	%f8, [%rd2];
	mul.f32 	%f9, %f7, %f8;
	st.global.f32 	[%rd3], %f9;
	ld.global.f32 	%f10, [%rd1];
	ld.global.f32 	%f11, [%rd2];
	mul.f32 	%f12, %f10, %f11;
	st.global.f32 	[%rd3], %f12;
	ld.global.f32 	%f13, [%rd1];
	ld.global.f32 	%f14, [%rd2];
	mul.f32 	%f15, %f13, %f14;
	st.global.f32 	[%rd3], %f15;
	ld.global.f32 	%f16, [%rd1];
	ld.global.f32 	%f17, [%rd2];
	mul.f32 	%f18, %f16, %f17;
	st.global.f32 	[%rd3], %f18;
	ld.global.f32 	%f19, [%rd1];
	ld.global.f32 	%f20, [%rd2];
	mul.f32 	%f21, %f19, %f20;
	st.global.f32 	[%rd3], %f21;
	ld.global.f32 	%f22, [%rd1];
	ld.global.f32 	%f23, [%rd2];
	mul.f32 	%f24, %f22, %f23;
	st.global.f32 	[%rd3], %f24;
	add.s32 	%r5, %r5, 8;
	setp.ne.s32 	%p1, %r5, 1000;
	@%p1 bra 	$L__BB1_1;
	ret;

}


// ===== COMPILED SASS (sm_100) =====

	.target	sm_100

	.elftype	@"ET_EXEC"


//--------------------- .note.nv.tkinfo           --------------------------
	.section	.note.nv.tkinfo,"",@"SHT_NOTE"
	.sectionflags	@"SHF_NOTE_NV_TKINFO"
	.tkinfo
        /*0018*/ 	.word	0x00000002
        /*0030*/ 	.string	""
        /*0030*/ 	.string	"ptxas"
        /*0030*/ 	.string	"Cuda compilation tools, release 13.0, V13.0.88"
        /*0030*/ 	.string	"Build cuda_13.0.r13.0/compiler.36424714_0"
        /*0030*/ 	.string	"-arch sm_100 -m 64 "



//--------------------- .note.nv.cuinfo           --------------------------
	.section	.note.nv.cuinfo,"",@"SHT_NOTE"
	.sectionflags	@"SHF_NOTE_NV_CUINFO"
        /*0018*/ 	.short	0x0002
        /*001a*/ 	.short	0x0064
        /*001c*/ 	.short	0x0082
	.zero		2


//--------------------- .nv.info                  --------------------------
	.section	.nv.info,"",@"SHT_CUDA_INFO"
	.align	4


	//----- nvinfo : EIATTR_REGCOUNT
	.align		4
        /*0000*/ 	.byte	0x04, 0x2f
        /*0002*/ 	.short	(.L_1 - .L_0)
	.align		4
.L_0:
        /*0004*/ 	.word	index@(_Z6VecAddPfS_S_)
        /*0008*/ 	.word	0x00000012


	//----- nvinfo : EIATTR_FRAME_SIZE
	.align		4
.L_1:
        /*000c*/ 	.byte	0x04, 0x11
        /*000e*/ 	.short	(.L_3 - .L_2)
	.align		4
.L_2:
        /*0010*/ 	.word	index@(_Z6VecAddPfS_S_)
        /*0014*/ 	.word	0x00000000


	//----- nvinfo : EIATTR_REGCOUNT
	.align		4
.L_3:
        /*0018*/ 	.byte	0x04, 0x2f
        /*001a*/ 	.short	(.L_5 - .L_4)
	.align		4
.L_4:
        /*001c*/ 	.word	index@(_Z6VecMulPfS_S_)
        /*0020*/ 	.word	0x00000012


	//----- nvinfo : EIATTR_FRAME_SIZE
	.align		4
.L_5:
        /*0024*/ 	.byte	0x04, 0x11
        /*0026*/ 	.short	(.L_7 - .L_6)
	.align		4
.L_6:
        /*0028*/ 	.word	index@(_Z6VecMulPfS_S_)
        /*002c*/ 	.word	0x00000000


	//----- nvinfo : EIATTR_MIN_STACK_SIZE
	.align		4
.L_7:
        /*0030*/ 	.byte	0x04, 0x12
        /*0032*/ 	.short	(.L_9 - .L_8)
	.align		4
.L_8:
        /*0034*/ 	.word	index@(_Z6VecMulPfS_S_)
        /*0038*/ 	.word	0x00000000


	//----- nvinfo : EIATTR_MIN_STACK_SIZE
	.align		4
.L_9:
        /*003c*/ 	.byte	0x04, 0x12
        /*003e*/ 	.short	(.L_11 - .L_10)
	.align		4
.L_10:
        /*0040*/ 	.word	index@(_Z6VecAddPfS_S_)
        /*0044*/ 	.word	0x00000000
.L_11:


//--------------------- .nv.compat                --------------------------
	.section	.nv.compat,"",@"SHT_CUDA_COMPAT_INFO"
	.align	4
        /*0000*/ 	.byte	0x02, 0x09, 0x00, 0x00, 0x02, 0x02, 0x01, 0x00, 0x02, 0x05, 0x05, 0x00, 0x03, 0x07, 0x01, 0x01
        /*0010*/ 	.byte	0x02, 0x03, 0x00, 0x00, 0x02, 0x06, 0x01, 0x00, 0x04, 0x0b, 0x08, 0x00, 0x09, 0x00, 0x00, 0x00
        /*0020*/ 	.byte	0x00, 0x00, 0x00, 0x00


//--------------------- .nv.info._Z6VecMulPfS_S_  --------------------------
	.section	.nv.info._Z6VecMulPfS_S_,"",@"SHT_CUDA_INFO"
	.sectionflags	@""
	.align	4


	//----- nvinfo : EIATTR_CUDA_API_VERSION
	.align		4
        /*0000*/ 	.byte	0x04, 0x37
        /*0002*/ 	.short	(.L_13 - .L_12)
.L_12:
        /*0004*/ 	.word	0x00000082


	//----- nvinfo : EIATTR_KPARAM_INFO
	.align		4
.L_13:
        /*0008*/ 	.byte	0x04, 0x17
        /*000a*/ 	.short	(.L_15 - .L_14)
.L_14:
        /*000c*/ 	.word	0x00000000
        /*0010*/ 	.short	0x0002
        /*0012*/ 	.short	0x0010
        /*0014*/ 	.byte	0x00, 0xf5, 0x21, 0x00


	//----- nvinfo : EIATTR_KPARAM_INFO
	.align		4
.L_15:
        /*0018*/ 	.byte	0x04, 0x17
        /*001a*/ 	.short	(.L_17 - .L_16)
.L_16:
        /*001c*/ 	.word	0x00000000
        /*0020*/ 	.short	0x0001
        /*0022*/ 	.short	0x0008
        /*0024*/ 	.byte	0x00, 0xf5, 0x21, 0x00


	//----- nvinfo : EIATTR_KPARAM_INFO
	.align		4
.L_17:
        /*0028*/ 	.byte	0x04, 0x17
        /*002a*/ 	.short	(.L_19 - .L_18)
.L_18:
        /*002c*/ 	.word	0x00000000
        /*0030*/ 	.short	0x0000
        /*0032*/ 	.short	0x0000
        /*0034*/ 	.byte	0x00, 0xf5, 0x21, 0x00


	//----- nvinfo : EIATTR_SPARSE_MMA_MASK
	.align		4
.L_19:
        /*0038*/ 	.byte	0x03, 0x50
        /*003a*/ 	.short	0x0000


	//----- nvinfo : EIATTR_MAXREG_COUNT
	.align		4
        /*003c*/ 	.byte	0x03, 0x1b
        /*003e*/ 	.short	0x00ff


	//----- nvinfo : EIATTR_MERCURY_ISA_VERSION
	.align		4
        /*0040*/ 	.byte	0x03, 0x5f
        /*0042*/ 	.short	0x0101


	//----- nvinfo : EIATTR_VRC_CTA_INIT_COUNT
	.align		4
        /*0044*/ 	.byte	0x02, 0x4a
	.zero		1
	.zero		1


	//----- nvinfo : EIATTR_EXIT_INSTR_OFFSETS
	.align		4
        /*0048*/ 	.byte	0x04, 0x1c
        /*004a*/ 	.short	(.L_21 - .L_20)


	//   ....[0]....
.L_20:
        /*004c*/ 	.word	0x00000ad0


	//----- nvinfo : EIATTR_CBANK_PARAM_SIZE
	.align		4
.L_21:
        /*0050*/ 	.byte	0x03, 0x19
        /*0052*/ 	.short	0x0018


	//----- nvinfo : EIATTR_PARAM_CBANK
	.align		4
        /*0054*/ 	.byte	0x04, 0x0a
        /*0056*/ 	.short	(.L_23 - .L_22)
	.align		4
.L_22:
        /*0058*/ 	.word	index@(.nv.constant0._Z6VecMulPfS_S_)
        /*005c*/ 	.short	0x0380
        /*005e*/ 	.short	0x0018


	//----- nvinfo : EIATTR_SW_WAR
	.align		4
.L_23:
        /*0060*/ 	.byte	0x04, 0x36
        /*0062*/ 	.short	(.L_25 - .L_24)
.L_24:
        /*0064*/ 	.word	0x00000008
.L_25:


//--------------------- .nv.info._Z6VecAddPfS_S_  --------------------------
	.section	.nv.info._Z6VecAddPfS_S_,"",@"SHT_CUDA_INFO"
	.sectionflags	@""
	.align	4


	//----- nvinfo : EIATTR_CUDA_API_VERSION
	.align		4
        /*0000*/ 	.byte	0x04, 0x37
        /*0002*/ 	.short	(.L_27 - .L_26)
.L_26:
        /*0004*/ 	.word	0x00000082


	//----- nvinfo : EIATTR_KPARAM_INFO
	.align		4
.L_27:
        /*0008*/ 	.byte	0x04, 0x17
        /*000a*/ 	.short	(.L_29 - .L_28)
.L_28:
        /*000c*/ 	.word	0x00000000
        /*0010*/ 	.short	0x0002
        /*0012*/ 	.short	0x0010
        /*0014*/ 	.byte	0x00, 0xf5, 0x21, 0x00


	//----- nvinfo : EIATTR_KPARAM_INFO
	.align		4
.L_29:
        /*0018*/ 	.byte	0x04, 0x17
        /*001a*/ 	.short	(.L_31 - .L_30)
.L_30:
        /*001c*/ 	.word	0x00000000
        /*0020*/ 	.short	0x0001
        /*0022*/ 	.short	0x0008
        /*0024*/ 	.byte	0x00, 0xf5, 0x21, 0x00


	//----- nvinfo : EIATTR_KPARAM_INFO
	.align		4
.L_31:
        /*0028*/ 	.byte	0x04, 0x17
        /*002a*/ 	.short	(.L_33 - .L_32)
.L_32:
        /*002c*/ 	.word	0x00000000
        /*0030*/ 	.short	0x0000
        /*0032*/ 	.short	0x0000
        /*0034*/ 	.byte	0x00, 0xf5, 0x21, 0x00


	//----- nvinfo : EIATTR_SPARSE_MMA_MASK
	.align		4
.L_33:
        /*0038*/ 	.byte	0x03, 0x50
        /*003a*/ 	.short	0x0000


	//----- nvinfo : EIATTR_MAXREG_COUNT
	.align		4
        /*003c*/ 	.byte	0x03, 0x1b
        /*003e*/ 	.short	0x00ff


	//----- nvinfo : EIATTR_MERCURY_ISA_VERSION
	.align		4
        /*0040*/ 	.byte	0x03, 0x5f
        /*0042*/ 	.short	0x0101


	//----- nvinfo : EIATTR_VRC_CTA_INIT_COUNT
	.align		4
        /*0044*/ 	.byte	0x02, 0x4a
	.zero		1
	.zero		1


	//----- nvinfo : EIATTR_EXIT_INSTR_OFFSETS
	.align		4
        /*0048*/ 	.byte	0x04, 0x1c
        /*004a*/ 	.short	(.L_35 - .L_34)


	//   ....[0]....
.L_34:
        /*004c*/ 	.word	0x00000ad0


	//----- nvinfo : EIATTR_CBANK_PARAM_SIZE
	.align		4
.L_35:
        /*0050*/ 	.byte	0x03, 0x19
        /*0052*/ 	.short	0x0018


	//----- nvinfo : EIATTR_PARAM_CBANK
	.align		4
        /*0054*/ 	.byte	0x04, 0x0a
        /*0056*/ 	.short	(.L_37 - .L_36)
	.align		4
.L_36:
        /*0058*/ 	.word	index@(.nv.constant0._Z6VecAddPfS_S_)
        /*005c*/ 	.short	0x0380
        /*005e*/ 	.short	0x0018


	//----- nvinfo : EIATTR_SW_WAR
	.align		4
.L_37:
        /*0060*/ 	.byte	0x04, 0x36
        /*0062*/ 	.short	(.L_39 - .L_38)
.L_38:
        /*0064*/ 	.word	0x00000008
.L_39:


//--------------------- .nv.callgraph             --------------------------
	.section	.nv.callgraph,"",@"SHT_CUDA_CALLGRAPH"
	.align	4
	.sectionentsize	8
	.align		4
        /*0000*/ 	.word	0x00000000
	.align		4
        /*0004*/ 	.word	0xffffffff
	.align		4
        /*0008*/ 	.word	0x00000000
	.align		4
        /*000c*/ 	.word	0xfffffffe
	.align		4
        /*0010*/ 	.word	0x00000000
	.align		4
        /*0014*/ 	.word	0xfffffffd
	.align		4
        /*0018*/ 	.word	0x00000000
	.align		4
        /*001c*/ 	.word	0xfffffffc


//--------------------- .text._Z6VecMulPfS_S_     --------------------------
	.section	.text._Z6VecMulPfS_S_,"ax",@progbits
	.align	128
        .global         _Z6VecMulPfS_S_
        .type           _Z6VecMulPfS_S_,@function
        .size           _Z6VecMulPfS_S_,(.L_x_4 - _Z6VecMulPfS_S_)
        .other          _Z6VecMulPfS_S_,@"STO_CUDA_ENTRY STV_DEFAULT"
_Z6VecMulPfS_S_:
.text._Z6VecMulPfS_S_:
[----:B------:R-:W-:Y:S01]  /*0000*/  LDC R1, c[0x0][0x37c] ;  /* 0x0000df00ff017b82 */ /* 0x000fe20000000800 */
[----:B------:R-:W0:Y:S07]  /*0010*/  S2R R9, SR_TID.X ;  /* 0x0000000000097919 */ /* 0x000e2e0000002100 */
[----:B------:R-:W0:Y:S01]  /*0020*/  LDC.64 R2, c[0x0][0x380] ;  /* 0x0000e000ff027b82 */ /* 0x000e220000000a00 */
[----:B------:R-:W1:Y:S01]  /*0030*/  LDCU.64 UR6, c[0x0][0x358] ;  /* 0x00006b00ff0677ac */ /* 0x000e620008000a00 */
[----:B------:R-:W-:-:S06]  /*0040*/  UMOV UR4, URZ ;  /* 0x000000ff00047c82 */ /* 0x000fcc0008000000 */
[----:B------:R-:W2:Y:S08]  /*0050*/  LDC.64 R4, c[0x0][0x388] ;  /* 0x0000e200ff047b82 */ /* 0x000eb00000000a00 */
[----:B------:R-:W3:Y:S01]  /*0060*/  LDC.64 R6, c[0x0][0x390] ;  /* 0x0000e400ff067b82 */ /* 0x000ee20000000a00 */
[----:B0-----:R-:W-:-:S04]  /*0070*/  IMAD.WIDE.U32 R2, R9, 0x4, R2 ;  /* 0x0000000409027825 */ /* 0x001fc800078e0002 */
[----:B--2---:R-:W-:-:S04]  /*0080*/  IMAD.WIDE.U32 R4, R9, 0x4, R4 ;  /* 0x0000000409047825 */ /* 0x004fc800078e0004 */
[----:B-1-3--:R-:W-:-:S07]  /*0090*/  IMAD.WIDE.U32 R6, R9, 0x4, R6 ;  /* 0x0000000409067825 */ /* 0x00afce00078e0006 */
.L_x_0:
[----:B------:R-:W2:Y:S04]  /*00a0*/  LDG.E R0, desc[UR6][R2.64] ;  /* 0x0000000602007981 */ /* 0x000ea8000c1e1900 */
[----:B0-----:R-:W2:Y:S02]  /*00b0*/  LDG.E R9, desc[UR6][R4.64] ;  /* 0x0000000604097981 */ /* 0x001ea4000c1e1900 */
[----:B--2---:R-:W-:-:S05]  /*00c0*/  FMUL R9, R0, R9 ;  /* 0x0000000900097220 */ /* 0x004fca0000400000 */
[----:B------:R0:W-:Y:S04]  /*00d0*/  STG.E desc[UR6][R6.64], R9 ;  /* 0x0000000906007986 */ /* 0x0001e8000c101906 */
[----:B------:R-:W2:Y:S04]  /*00e0*/  LDG.E R0, desc[UR6][R2.64] ;  /* 0x0000000602007981 */ /* 0x000ea8000c1e1900 */
[----:B------:R-:W2:Y:S02]  /*00f0*/  LDG.E R11, desc[UR6][R4.64] ;  /* 0x00000006040b7981 */ /* 0x000ea4000c1e1900 */
[----:B--2---:R-:W-:-:S05]  /*0100*/  FMUL R11, R0, R11 ;  /* 0x0000000b000b7220 */ /* 0x004fca0000400000 */
[----:B------:R1:W-:Y:S04]  /*0110*/  STG.E desc[UR6][R6.64], R11 ;  /* 0x0000000b06007986 */ /* 0x0003e8000c101906 */
[----:B------:R-:W2:Y:S04]  /*0120*/  LDG.E R0, desc[UR6][R2.64] ;  /* 0x0000000602007981 */ /* 0x000ea8000c1e1900 */
[----:B------:R-:W2:Y:S02]  /*0130*/  LDG.E R13, desc[UR6][R4.64] ;  /* 0x00000006040d7981 */ /* 0x000ea4000c1e1900 */
[----:B--2---:R-:W-:-:S05]  /*0140*/  FMUL R13, R0, R13 ;  /* 0x0000000d000d7220 */ /* 0x004fca0000400000 */
[----:B------:R2:W-:Y:S04]  /*0150*/  STG.E desc[UR6][R6.64], R13 ;  /* 0x0000000d06007986 */ /* 0x0005e8000c101906 */
[----:B------:R-:W3:Y:S04]  /*0160*/  LDG.E R0, desc[UR6][R2.64] ;  /* 0x0000000602007981 */ /* 0x000ee8000c1e1900 */
[----:B------:R-:W3:Y:S02]  /*0170*/  LDG.E R15, desc[UR6][R4.64] ;  /* 0x00000006040f7981 */ /* 0x000ee4000c1e1900 */
[----:B---3--:R-:W-:-:S05]  /*0180*/  FMUL R15, R0, R15 ;  /* 0x0000000f000f7220 */ /* 0x008fca0000400000 */
[----:B------:R3:W-:Y:S04]  /*0190*/  STG.E desc[UR6][R6.64], R15 ;  /* 0x0000000f06007986 */ /* 0x0007e8000c101906 */
[----:B------:R-:W4:Y:S04]  /*01a0*/  LDG.E R0, desc[UR6][R2.64] ;  /* 0x0000000602007981 */ /* 0x000f28000c1e1900 */
[----:B0-----:R-:W4:Y:S02]  /*01b0*/  LDG.E R9, desc[UR6][R4.64] ;  /* 0x0000000604097981 */ /* 0x001f24000c1e1900 */
[----:B----4-:R-:W-:-:S05]  /*01c0*/  FMUL R9, R0, R9 ;  /* 0x0000000900097220 */ /* 0x010fca0000400000 */
[----:B------:R0:W-:Y:S04]  /*01d0*/  STG.E desc[UR6][R6.64], R9 ;  /* 0x0000000906007986 */ /* 0x0001e8000c101906 */
[----:B------:R-:W4:Y:S04]  /*01e0*/  LDG.E R0, desc[UR6][R2.64] ;  /* 0x0000000602007981 */ /* 0x000f28000c1e1900 */
[----:B-1----:R-:W4:Y:S02]  /*01f0*/  LDG.E R11, desc[UR6][R4.64] ;  /* 0x00000006040b7981 */ /* 0x002f24000c1e1900 */
[----:B----4-:R-:W-:-:S05]  /*0200*/  FMUL R11, R0, R11 ;  /* 0x0000000b000b7220 */ /* 0x010fca0000400000 */
[----:B------:R1:W-:Y:S04]  /*0210*/  STG.E desc[UR6][R6.64], R11 ;  /* 0x0000000b06007986 */ /* 0x0003e8000c101906 */
[----:B------:R-:W4:Y:S04]  /*0220*/  LDG.E R0, desc[UR6][R2.64] ;  /* 0x0000000602007981 */ /* 0x000f28000c1e1900 */
[----:B--2---:R-:W4:Y:S02]  /*0230*/  LDG.E R13, desc[UR6][R4.64] ;  /* 0x00000006040d7981 */ /* 0x004f24000c1e1900 */
[----:B----4-:R-:W-:-:S05]  /*0240*/  FMUL R13, R0, R13 ;  /* 0x0000000d000d7220 */ /* 0x010fca0000400000 */
[----:B------:R2:W-:Y:S04]  /*0250*/  STG.E desc[UR6][R6.64], R13 ;  /* 0x0000000d06007986 */ /* 0x0005e8000c101906 */
[----:B------:R-:W4:Y:S04]  /*0260*/  LDG.E R0, desc[UR6][R2.64] ;  /* 0x0000000602007981 */ /* 0x000f28000c1e1900 */
[----:B---3--:R-:W4:Y:S02]  /*0270*/  LDG.E R15, desc[UR6][R4.64] ;  /* 0x00000006040f7981 */ /* 0x008f24000c1e1900 */
[----:B----4-:R-:W-:-:S05]  /*0280*/  FMUL R15, R0, R15 ;  /* 0x0000000f000f7220 */ /* 0x010fca0000400000 */
        /* <DEDUP_REMOVED lines=125> */
[----:B------:R-:W2:Y:S04]  /*0a60*/  LDG.E R0, desc[UR6][R2.64] ;  /* 0x0000000602007981 */ /* 0x000ea8000c1e1900 */
[----:B---3--:R-:W2:Y:S01]  /*0a70*/  LDG.E R15, desc[UR6][R4.64] ;  /* 0x00000006040f7981 */ /* 0x008ea2000c1e1900 */
[----:B------:R-:W-:-:S04]  /*0a80*/  UIADD3 UR4, UPT, UPT, UR4, 0x28, URZ ;  /* 0x0000002804047890 */ /* 0x000fc8000fffe0ff */
[----:B------:R-:W-:Y:S01]  /*0a90*/  UISETP.NE.AND UP0, UPT, UR4, 0x3e8, UPT ;  /* 0x000003e80400788c */ /* 0x000fe2000bf05270 */
[----:B--2---:R-:W-:-:S05]  /*0aa0*/  FMUL R15, R0, R15 ;  /* 0x0000000f000f7220 */ /* 0x004fca0000400000 */
[----:B------:R0:W-:Y:S03]  /*0ab0*/  STG.E desc[UR6][R6.64], R15 ;  /* 0x0000000f06007986 */ /* 0x0001e6000c101906 */
[----:B------:R-:W-:Y:S05]  /*0ac0*/  BRA.U UP0, `(.L_x_0) ;  /* 0xfffffff500747547 */ /* 0x000fea000b83ffff */
[----:B------:R-:W-:Y:S05]  /*0ad0*/  EXIT ;  /* 0x000000000000794d */ /* 0x000fea0003800000 */
.L_x_1:
[----:B------:R-:W-:-:S00]  /*0ae0*/  BRA `(.L_x_1) ;  /* 0xfffffffc00fc7947 */ /* 0x000fc0000383ffff */
[----:B------:R-:W-:-:S00]  /*0af0*/  NOP ;  /* 0x0000000000007918 */ /* 0x000fc00000000000 */
        /* <DEDUP_REMOVED lines=8> */
.L_x_4:


//--------------------- .text._Z6VecAddPfS_S_     --------------------------
	.section	.text._Z6VecAddPfS_S_,"ax",@progbits
	.align	128
        .global         _Z6VecAddPfS_S_
        .type           _Z6VecAddPfS_S_,@function
        .size           _Z6VecAddPfS_S_,(.L_x_5 - _Z6VecAddPfS_S_)
        .other          _Z6VecAddPfS_S_,@"STO_CUDA_ENTRY STV_DEFAULT"
_Z6VecAddPfS_S_:
.text._Z6VecAddPfS_S_:
        /* <DEDUP_REMOVED lines=10> */
.L_x_2:
[----:B------:R-:W2:Y:S04]  /*00a0*/  LDG.E R0, desc[UR6][R2.64] ;  /* 0x0000000602007981 */ /* 0x000ea8000c1e1900 */
[----:B0-----:R-:W2:Y:S02]  /*00b0*/  LDG.E R9, desc[UR6][R4.64] ;  /* 0x0000000604097981 */ /* 0x001ea4000c1e1900 */
[----:B--2---:R-:W-:-:S05]  /*00c0*/  FADD R9, R0, R9 ;  /* 0x0000000900097221 */ /* 0x004fca0000000000 */
[----:B------:R0:W-:Y:S04]  /*00d0*/  STG.E desc[UR6][R6.64], R9 ;  /* 0x0000000906007986 */ /* 0x0001e8000c101906 */
[----:B------:R-:W2:Y:S04]  /*00e0*/  LDG.E R0, desc[UR6][R2.64] ;  /* 0x0000000602007981 */ /* 0x000ea8000c1e1900 */
[----:B------:R-:W2:Y:S02]  /*00f0*/  LDG.E R11, desc[UR6][R4.64] ;  /* 0x00000006040b7981 */ /* 0x000ea4000c1e1900 */
[----:B--2---:R-:W-:-:S05]  /*0100*/  FADD R11, R0, R11 ;  /* 0x0000000b000b7221 */ /* 0x004fca0000000000 */
[----:B------:R1:W-:Y:S04]  /*0110*/  STG.E desc[UR6][R6.64], R11 ;  /* 0x0000000b06007986 */ /* 0x0003e8000c101906 */
[----:B------:R-:W2:Y:S04]  /*0120*/  LDG.E R0, desc[UR6][R2.64] ;  /* 0x0000000602007981 */ /* 0x000ea8000c1e1900 */
[----:B------:R-:W2:Y:S02]  /*0130*/  LDG.E R13, desc[UR6][R4.64] ;  /* 0x00000006040d7981 */ /* 0x000ea4000c1e1900 */
[----:B--2---:R-:W-:-:S05]  /*0140*/  FADD R13, R0, R13 ;  /* 0x0000000d000d7221 */ /* 0x004fca0000000000 */
[----:B------:R2:W-:Y:S04]  /*0150*/  STG.E desc[UR6][R6.64], R13 ;  /* 0x0000000d06007986 */ /* 0x0005e8000c101906 */
[----:B------:R-:W3:Y:S04]  /*0160*/  LDG.E R0, desc[UR6][R2.64] ;  /* 0x0000000602007981 */ /* 0x000ee8000c1e1900 */
[----:B------:R-:W3:Y:S02]  /*0170*/  LDG.E R15, desc[UR6][R4.64] ;  /* 0x00000006040f7981 */ /* 0x000ee4000c1e1900 */
[----:B---3--:R-:W-:-:S05]  /*0180*/  FADD R15, R0, R15 ;  /* 0x0000000f000f7221 */ /* 0x008fca0000000000 */
[----:B------:R3:W-:Y:S04]  /*0190*/  STG.E desc[UR6][R6.64], R15 ;  /* 0x0000000f06007986 */ /* 0x0007e8000c101906 */
[----:B------:R-:W4:Y:S04]  /*01a0*/  LDG.E R0, desc[UR6][R2.64] ;  /* 0x0000000602007981 */ /* 0x000f28000c1e1900 */
[----:B0-----:R-:W4:Y:S02]  /*01b0*/  LDG.E R9, desc[UR6][R4.64] ;  /* 0x0000000604097981 */ /* 0x001f24000c1e1900 */
[----:B----4-:R-:W-:-:S05]  /*01c0*/  FADD R9, R0, R9 ;  /* 0x0000000900097221 */ /* 0x010fca0000000000 */
[----:B------:R0:W-:Y:S04]  /*01d0*/  STG.E desc[UR6][R6.64], R9 ;  /* 0x0000000906007986 */ /* 0x0001e8000c101906 */
[----:B------:R-:W4:Y:S04]  /*01e0*/  LDG.E R0, desc[UR6][R2.64] ;  /* 0x0000000602007981 */ /* 0x000f28000c1e1900 */
[----:B-1----:R-:W4:Y:S02]  /*01f0*/  LDG.E R11, desc[UR6][R4.64] ;  /* 0x00000006040b7981 */ /* 0x002f24000c1e1900 */
[----:B----4-:R-:W-:-:S05]  /*0200*/  FADD R11, R0, R11 ;  /* 0x0000000b000b7221 */ /* 0x010fca0000000000 */
[----:B------:R1:W-:Y:S04]  /*0210*/  STG.E desc[UR6][R6.64], R11 ;  /* 0x0000000b06007986 */ /* 0x0003e8000c101906 */
[----:B------:R-:W4:Y:S04]  /*0220*/  LDG.E R0, desc[UR6][R2.64] ;  /* 0x0000000602007981 */ /* 0x000f28000c1e1900 */
[----:B--2---:R-:W4:Y:S02]  /*0230*/  LDG.E R13, desc[UR6][R4.64] ;  /* 0x00000006040d7981 */ /* 0x004f24000c1e1900 */
[----:B----4-:R-:W-:-:S05]  /*0240*/  FADD R13, R0, R13 ;  /* 0x0000000d000d7221 */ /* 0x010fca0000000000 */
[----:B------:R2:W-:Y:S04]  /*0250*/  STG.E desc[UR6][R6.64], R13 ;  /* 0x0000000d06007986 */ /* 0x0005e8000c101906 */
[----:B------:R-:W4:Y:S04]  /*0260*/  LDG.E R0, desc[UR6][R2.64] ;  /* 0x0000000602007981 */ /* 0x000f28000c1e1900 */
[----:B---3--:R-:W4:Y:S02]  /*0270*/  LDG.E R15, desc[UR6][R4.64] ;  /* 0x00000006040f7981 */ /* 0x008f24000c1e1900 */
[----:B----4-:R-:W-:-:S05]  /*0280*/  FADD R15, R0, R15 ;  /* 0x0000000f000f7221 */ /* 0x010fca0000000000 */
        /* <DEDUP_REMOVED lines=125> */
[----:B------:R-:W2:Y:S04]  /*0a60*/  LDG.E R0, desc[UR6][R2.64] ;  /* 0x0000000602007981 */ /* 0x000ea8000c1e1900 */
[----:B---3--:R-:W2:Y:S01]  /*0a70*/  LDG.E R15, desc[UR6][R4.64] ;  /* 0x00000006040f7981 */ /* 0x008ea2000c1e1900 */
[----:B------:R-:W-:-:S04]  /*0a80*/  UIADD3 UR4, UPT, UPT, UR4, 0x28, URZ ;  /* 0x0000002804047890 */ /* 0x000fc8000fffe0ff */
[----:B------:R-:W-:Y:S01]  /*0a90*/  UISETP.NE.AND UP0, UPT, UR4, 0x3e8, UPT ;  /* 0x000003e80400788c */ /* 0x000fe2000bf05270 */
[----:B--2---:R-:W-:-:S05]  /*0aa0*/  FADD R15, R0, R15 ;  /* 0x0000000f000f7221 */ /* 0x004fca0000000000 */
[----:B------:R0:W-:Y:S03]  /*0ab0*/  STG.E desc[UR6][R6.64], R15 ;  /* 0x0000000f06007986 */ /* 0x0001e6000c101906 */
[----:B------:R-:W-:Y:S05]  /*0ac0*/  BRA.U UP0, `(.L_x_2) ;  /* 0xfffffff500747547 */ /* 0x000fea000b83ffff */
[----:B------:R-:W-:Y:S05]  /*0ad0*/  EXIT ;  /* 0x000000000000794d */ /* 0x000fea0003800000 */
.L_x_3:
        /* <DEDUP_REMOVED lines=10> */
.L_x_5:


//--------------------- .nv.shared.reserved.0     --------------------------
	.section	.nv.shared.reserved.0,"aw",@nobits
	.weak		__nv_reservedSMEM_offset_0_alias
	.size		__nv_reservedSMEM_offset_0_alias, 0, 64
	.other		__nv_reservedSMEM_offset_0_alias,@"STO_CUDA_RESERVED_SHARED STV_DEFAULT"
__nv_reservedSMEM_offset_0_alias:
	.zero		0
	.zero		64


//--------------------- .nv.constant0._Z6VecMulPfS_S_ --------------------------
	.section	.nv.constant0._Z6VecMulPfS_S_,"a",@progbits
	.sectionflags	@""
	.align	4
.nv.constant0._Z6VecMulPfS_S_:
	.zero		920


//--------------------- .nv.constant0._Z6VecAddPfS_S_ --------------------------
	.section	.nv.constant0._Z6VecAddPfS_S_,"a",@progbits
	.sectionflags	@""
	.align	4
.nv.constant0._Z6VecAddPfS_S_:
	.zero		920


//--------------------- SYMBOLS --------------------------

	.type		.nv.reservedSmem.offset0,@object
	.size		.nv.reservedSmem.offset0,0x4
